//
// Generated by NVIDIA NVVM Compiler
//
// Compiler Build ID: CL-36424714
// Cuda compilation tools, release 13.0, V13.0.88
// Based on NVVM 20.0.0
//

.version 9.0
.target sm_100
.address_size 64

	// .globl	_Z23device_to_device_memcpyPfS_i
.extern .func  (.param .b32 func_retval0) vprintf
(
	.param .b64 vprintf_param_0,
	.param .b64 vprintf_param_1
)
;
// a_shared has been demoted
.global .align 1 .b8 $str[17] = {115, 104, 97, 114, 101, 100, 91, 37, 100, 93, 32, 61, 32, 37, 102, 10};
.global .align 1 .b8 $str$1[17] = {111, 117, 116, 112, 117, 116, 91, 37, 100, 93, 32, 61, 32, 37, 102, 10};

.visible .entry _Z23device_to_device_memcpyPfS_i(
	.param .u64 .ptr .align 1 _Z23device_to_device_memcpyPfS_i_param_0,
	.param .u64 .ptr .align 1 _Z23device_to_device_memcpyPfS_i_param_1,
	.param .u32 _Z23device_to_device_memcpyPfS_i_param_2
)
{
	.reg .pred 	%p<2>;
	.reg .b32 	%r<6>;
	.reg .b32 	%f<2>;
	.reg .b64 	%rd<8>;

	ld.param.u64 	%rd1, [_Z23device_to_device_memcpyPfS_i_param_0];
	ld.param.u64 	%rd2, [_Z23device_to_device_memcpyPfS_i_param_1];
	ld.param.u32 	%r2, [_Z23device_to_device_memcpyPfS_i_param_2];
	mov.u32 	%r3, %ntid.x;
	mov.u32 	%r4, %ctaid.x;
	mov.u32 	%r5, %tid.x;
	mad.lo.s32 	%r1, %r3, %r4, %r5;
	setp.gt.s32 	%p1, %r1, %r2;
	@%p1 bra 	$L__BB0_2;
	cvta.to.global.u64 	%rd3, %rd1;
	cvta.to.global.u64 	%rd4, %rd2;
	mul.wide.s32 	%rd5, %r1, 4;
	add.s64 	%rd6, %rd3, %rd5;
	ld.global.f32 	%f1, [%rd6];
	add.s64 	%rd7, %rd4, %rd5;
	st.global.f32 	[%rd7], %f1;
$L__BB0_2:
	ret;

}
	// .globl	_Z22quantum_simulation_gpuPKfS0_S0_S0_S0_S0_S0_Pfiiiiiii
.visible .entry _Z22quantum_simulation_gpuPKfS0_S0_S0_S0_S0_S0_Pfiiiiiii(
	.param .u64 .ptr .align 1 _Z22quantum_simulation_gpuPKfS0_S0_S0_S0_S0_S0_Pfiiiiiii_param_0,
	.param .u64 .ptr .align 1 _Z22quantum_simulation_gpuPKfS0_S0_S0_S0_S0_S0_Pfiiiiiii_param_1,
	.param .u64 .ptr .align 1 _Z22quantum_simulation_gpuPKfS0_S0_S0_S0_S0_S0_Pfiiiiiii_param_2,
	.param .u64 .ptr .align 1 _Z22quantum_simulation_gpuPKfS0_S0_S0_S0_S0_S0_Pfiiiiiii_param_3,
	.param .u64 .ptr .align 1 _Z22quantum_simulation_gpuPKfS0_S0_S0_S0_S0_S0_Pfiiiiiii_param_4,
	.param .u64 .ptr .align 1 _Z22quantum_simulation_gpuPKfS0_S0_S0_S0_S0_S0_Pfiiiiiii_param_5,
	.param .u64 .ptr .align 1 _Z22quantum_simulation_gpuPKfS0_S0_S0_S0_S0_S0_Pfiiiiiii_param_6,
	.param .u64 .ptr .align 1 _Z22quantum_simulation_gpuPKfS0_S0_S0_S0_S0_S0_Pfiiiiiii_param_7,
	.param .u32 _Z22quantum_simulation_gpuPKfS0_S0_S0_S0_S0_S0_Pfiiiiiii_param_8,
	.param .u32 _Z22quantum_simulation_gpuPKfS0_S0_S0_S0_S0_S0_Pfiiiiiii_param_9,
	.param .u32 _Z22quantum_simulation_gpuPKfS0_S0_S0_S0_S0_S0_Pfiiiiiii_param_10,
	.param .u32 _Z22quantum_simulation_gpuPKfS0_S0_S0_S0_S0_S0_Pfiiiiiii_param_11,
	.param .u32 _Z22quantum_simulation_gpuPKfS0_S0_S0_S0_S0_S0_Pfiiiiiii_param_12,
	.param .u32 _Z22quantum_simulation_gpuPKfS0_S0_S0_S0_S0_S0_Pfiiiiiii_param_13,
	.param .u32 _Z22quantum_simulation_gpuPKfS0_S0_S0_S0_S0_S0_Pfiiiiiii_param_14
)
{
	.local .align 16 .b8 	__local_depot1[16];
	.reg .b64 	%SP;
	.reg .b64 	%SPL;
	.reg .pred 	%p<2>;
	.reg .b32 	%r<29>;
	.reg .b32 	%f<19>;
	.reg .b64 	%rd<22>;
	.reg .b64 	%fd<3>;
	// demoted variable
	.shared .align 4 .b8 a_shared[256];
	mov.u64 	%SPL, __local_depot1;
	cvta.local.u64 	%SP, %SPL;
	ld.param.u64 	%rd6, [_Z22quantum_simulation_gpuPKfS0_S0_S0_S0_S0_S0_Pfiiiiiii_param_0];
	ld.param.u64 	%rd7, [_Z22quantum_simulation_gpuPKfS0_S0_S0_S0_S0_S0_Pfiiiiiii_param_6];
	ld.param.u64 	%rd5, [_Z22quantum_simulation_gpuPKfS0_S0_S0_S0_S0_S0_Pfiiiiiii_param_7];
	ld.param.u32 	%r7, [_Z22quantum_simulation_gpuPKfS0_S0_S0_S0_S0_S0_Pfiiiiiii_param_8];
	cvta.to.global.u64 	%rd1, %rd6;
	cvta.to.global.u64 	%rd8, %rd7;
	mov.u32 	%r8, %ntid.x;
	mov.u32 	%r9, %ctaid.x;
	mov.u32 	%r10, %tid.x;
	mad.lo.s32 	%r1, %r8, %r9, %r10;
	shl.b32 	%r11, %r1, 1;
	mul.wide.s32 	%rd9, %r11, 4;
	add.s64 	%rd10, %rd8, %rd9;
	ld.global.f32 	%f7, [%rd10];
	shl.b32 	%r12, %r1, 3;
	mov.u32 	%r13, a_shared;
	add.s32 	%r2, %r13, %r12;
	st.shared.f32 	[%r2], %f7;
	ld.global.f32 	%f8, [%rd10+4];
	st.shared.f32 	[%r2+4], %f8;
	bar.sync 	0;
	bar.sync 	0;
	mov.b32 	%r14, 1;
	shl.b32 	%r3, %r14, %r7;
	and.b32  	%r15, %r3, %r1;
	setp.eq.s32 	%p1, %r15, 0;
	shl.b32 	%r16, %r1, 2;
	sub.s32 	%r4, %r2, %r16;
	@%p1 bra 	$L__BB1_2;
	sub.s32 	%r17, %r1, %r3;
	shl.b32 	%r18, %r17, 2;
	add.s32 	%r20, %r13, %r18;
	add.s64 	%rd21, %rd1, 12;
	ld.shared.f32 	%f18, [%r20];
	ld.global.f32 	%f17, [%rd1+8];
	mov.u32 	%r28, %r1;
	bra.uni 	$L__BB1_3;
$L__BB1_2:
	add.s64 	%rd21, %rd1, 4;
	add.s32 	%r28, %r3, %r1;
	ld.shared.f32 	%f18, [%r4];
	ld.global.f32 	%f17, [%rd1];
$L__BB1_3:
	cvta.to.global.u64 	%rd11, %rd5;
	ld.global.f32 	%f9, [%rd21];
	shl.b32 	%r21, %r28, 2;
	add.s32 	%r23, %r13, %r21;
	ld.shared.f32 	%f10, [%r23];
	mul.f32 	%f11, %f9, %f10;
	fma.rn.f32 	%f12, %f17, %f18, %f11;
	mul.wide.s32 	%rd12, %r1, 4;
	add.s64 	%rd13, %rd11, %rd12;
	st.global.f32 	[%rd13], %f12;
	add.u64 	%rd14, %SP, 0;
	add.u64 	%rd15, %SPL, 0;
	bar.sync 	0;
	ld.shared.f32 	%f13, [%r2];
	add.s64 	%rd16, %rd13, %rd12;
	st.global.f32 	[%rd16], %f13;
	ld.shared.f32 	%f14, [%r2+4];
	st.global.f32 	[%rd16+4], %f14;
	ld.shared.f32 	%f15, [%r4];
	cvt.f64.f32 	%fd1, %f15;
	st.local.u32 	[%rd15], %r1;
	st.local.f64 	[%rd15+8], %fd1;
	mov.u64 	%rd17, $str;
	cvta.global.u64 	%rd18, %rd17;
	{ // callseq 0, 0
	.param .b64 param0;
	st.param.b64 	[param0], %rd18;
	.param .b64 param1;
	st.param.b64 	[param1], %rd14;
	.param .b32 retval0;
	call.uni (retval0), 
	vprintf, 
	(
	param0, 
	param1
	);
	ld.param.b32 	%r24, [retval0];
	} // callseq 0
	ld.global.f32 	%f16, [%rd13];
	cvt.f64.f32 	%fd2, %f16;
	st.local.u32 	[%rd15], %r1;
	st.local.f64 	[%rd15+8], %fd2;
	mov.u64 	%rd19, $str$1;
	cvta.global.u64 	%rd20, %rd19;
	{ // callseq 1, 0
	.param .b64 param0;
	st.param.b64 	[param0], %rd20;
	.param .b64 param1;
	st.param.b64 	[param1], %rd14;
	.param .b32 retval0;
	call.uni (retval0), 
	vprintf, 
	(
	param0, 
	param1
	);
	ld.param.b32 	%r26, [retval0];
	} // callseq 1
	bar.sync 	0;
	bar.warp.sync 	-1;
	ret;

}


// ===== COMPILED SASS (sm_100) =====

	.target	sm_100

	.elftype	@"ET_EXEC"


//--------------------- .note.nv.tkinfo           --------------------------
	.section	.note.nv.tkinfo,"",@"SHT_NOTE"
	.sectionflags	@"SHF_NOTE_NV_TKINFO"
	.tkinfo
        /*0018*/ 	.word	0x00000002
        /*0030*/ 	.string	""
        /*0030*/ 	.string	"ptxas"
        /*0030*/ 	.string	"Cuda compilation tools, release 13.0, V13.0.88"
        /*0030*/ 	.string	"Build cuda_13.0.r13.0/compiler.36424714_0"
        /*0030*/ 	.string	"-arch sm_100 -m 64 "



//--------------------- .note.nv.cuinfo           --------------------------
	.section	.note.nv.cuinfo,"",@"SHT_NOTE"
	.sectionflags	@"SHF_NOTE_NV_CUINFO"
        /*0018*/ 	.short	0x0002
        /*001a*/ 	.short	0x0064
        /*001c*/ 	.short	0x0082
	.zero		2


//--------------------- .nv.info                  --------------------------
	.section	.nv.info,"",@"SHT_CUDA_INFO"
	.align	4


	//----- nvinfo : EIATTR_REGCOUNT
	.align		4
        /*0000*/ 	.byte	0x04, 0x2f
        /*0002*/ 	.short	(.L_3 - .L_2)
	.align		4
.L_2:
        /*0004*/ 	.word	index@(_Z23device_to_device_memcpyPfS_i)
        /*0008*/ 	.word	0x0000000a


	//----- nvinfo : EIATTR_FRAME_SIZE
	.align		4
.L_3:
        /*000c*/ 	.byte	0x04, 0x11
        /*000e*/ 	.short	(.L_5 - .L_4)
	.align		4
.L_4:
        /*0010*/ 	.word	index@(_Z23device_to_device_memcpyPfS_i)
        /*0014*/ 	.word	0x00000000


	//----- nvinfo : EIATTR_REGCOUNT
	.align		4
.L_5:
        /*0018*/ 	.byte	0x04, 0x2f
        /*001a*/ 	.short	(.L_7 - .L_6)
	.align		4
.L_6:
        /*001c*/ 	.word	index@(_Z22quantum_simulation_gpuPKfS0_S0_S0_S0_S0_S0_Pfiiiiiii)
        /*0020*/ 	.word	0x00000019


	//----- nvinfo : EIATTR_FRAME_SIZE
	.align		4
.L_7:
        /*0024*/ 	.byte	0x04, 0x11
        /*0026*/ 	.short	(.L_9 - .L_8)
	.align		4
.L_8:
        /*0028*/ 	.word	index@(_Z22quantum_simulation_gpuPKfS0_S0_S0_S0_S0_S0_Pfiiiiiii)
        /*002c*/ 	.word	0x00000010


	//----- nvinfo : EIATTR_MIN_STACK_SIZE
	.align		4
.L_9:
        /*0030*/ 	.byte	0x04, 0x12
        /*0032*/ 	.short	(.L_11 - .L_10)
	.align		4
.L_10:
        /*0034*/ 	.word	index@(_Z22quantum_simulation_gpuPKfS0_S0_S0_S0_S0_S0_Pfiiiiiii)
        /*0038*/ 	.word	0x00000010


	//----- nvinfo : EIATTR_MIN_STACK_SIZE
	.align		4
.L_11:
        /*003c*/ 	.byte	0x04, 0x12
        /*003e*/ 	.short	(.L_13 - .L_12)
	.align		4
.L_12:
        /*0040*/ 	.word	index@(_Z23device_to_device_memcpyPfS_i)
        /*0044*/ 	.word	0x00000000
.L_13:


//--------------------- .nv.compat                --------------------------
	.section	.nv.compat,"",@"SHT_CUDA_COMPAT_INFO"
	.align	4
        /*0000*/ 	.byte	0x02, 0x09, 0x00, 0x00, 0x02, 0x02, 0x01, 0x00, 0x02, 0x05, 0x05, 0x00, 0x03, 0x07, 0x01, 0x01
        /*0010*/ 	.byte	0x02, 0x03, 0x00, 0x00, 0x02, 0x06, 0x01, 0x00, 0x04, 0x0b, 0x08, 0x00, 0x09, 0x00, 0x00, 0x00
        /*0020*/ 	.byte	0x00, 0x00, 0x00, 0x00


//--------------------- .nv.info._Z22quantum_simulation_gpuPKfS0_S0_S0_S0_S0_S0_Pfiiiiiii --------------------------
	.section	.nv.info._Z22quantum_simulation_gpuPKfS0_S0_S0_S0_S0_S0_Pfiiiiiii,"",@"SHT_CUDA_INFO"
	.sectionflags	@""
	.align	4


	//----- nvinfo : EIATTR_CUDA_API_VERSION
	.align		4
        /*0000*/ 	.byte	0x04, 0x37
        /*0002*/ 	.short	(.L_15 - .L_14)
.L_14:
        /*0004*/ 	.word	0x00000082


	//----- nvinfo : EIATTR_KPARAM_INFO
	.align		4
.L_15:
        /*0008*/ 	.byte	0x04, 0x17
        /*000a*/ 	.short	(.L_17 - .L_16)
.L_16:
        /*000c*/ 	.word	0x00000000
        /*0010*/ 	.short	0x000e
        /*0012*/ 	.short	0x0058
        /*0014*/ 	.byte	0x00, 0xf0, 0x11, 0x00


	//----- nvinfo : EIATTR_KPARAM_INFO
	.align		4
.L_17:
        /*0018*/ 	.byte	0x04, 0x17
        /*001a*/ 	.short	(.L_19 - .L_18)
.L_18:
        /*001c*/ 	.word	0x00000000
        /*0020*/ 	.short	0x000d
        /*0022*/ 	.short	0x0054
        /*0024*/ 	.byte	0x00, 0xf0, 0x11, 0x00


	//----- nvinfo : EIATTR_KPARAM_INFO
	.align		4
.L_19:
        /*0028*/ 	.byte	0x04, 0x17
        /*002a*/ 	.short	(.L_21 - .L_20)
.L_20:
        /*002c*/ 	.word	0x00000000
        /*0030*/ 	.short	0x000c
        /*0032*/ 	.short	0x0050
        /*0034*/ 	.byte	0x00, 0xf0, 0x11, 0x00


	//----- nvinfo : EIATTR_KPARAM_INFO
	.align		4
.L_21:
        /*0038*/ 	.byte	0x04, 0x17
        /*003a*/ 	.short	(.L_23 - .L_22)
.L_22:
        /*003c*/ 	.word	0x00000000
        /*0040*/ 	.short	0x000b
        /*0042*/ 	.short	0x004c
        /*0044*/ 	.byte	0x00, 0xf0, 0x11, 0x00


	//----- nvinfo : EIATTR_KPARAM_INFO
	.align		4
.L_23:
        /*0048*/ 	.byte	0x04, 0x17
        /*004a*/ 	.short	(.L_25 - .L_24)
.L_24:
        /*004c*/ 	.word	0x00000000
        /*0050*/ 	.short	0x000a
        /*0052*/ 	.short	0x0048
        /*0054*/ 	.byte	0x00, 0xf0, 0x11, 0x00


	//----- nvinfo : EIATTR_KPARAM_INFO
	.align		4
.L_25:
        /*0058*/ 	.byte	0x04, 0x17
        /*005a*/ 	.short	(.L_27 - .L_26)
.L_26:
        /*005c*/ 	.word	0x00000000
        /*0060*/ 	.short	0x0009
        /*0062*/ 	.short	0x0044
        /*0064*/ 	.byte	0x00, 0xf0, 0x11, 0x00


	//----- nvinfo : EIATTR_KPARAM_INFO
	.align		4
.L_27:
        /*0068*/ 	.byte	0x04, 0x17
        /*006a*/ 	.short	(.L_29 - .L_28)
.L_28:
        /*006c*/ 	.word	0x00000000
        /*0070*/ 	.short	0x0008
        /*0072*/ 	.short	0x0040
        /*0074*/ 	.byte	0x00, 0xf0, 0x11, 0x00


	//----- nvinfo : EIATTR_KPARAM_INFO
	.align		4
.L_29:
        /*0078*/ 	.byte	0x04, 0x17
        /*007a*/ 	.short	(.L_31 - .L_30)
.L_30:
        /*007c*/ 	.word	0x00000000
        /*0080*/ 	.short	0x0007
        /*0082*/ 	.short	0x0038
        /*0084*/ 	.byte	0x00, 0xf5, 0x21, 0x00


	//----- nvinfo : EIATTR_KPARAM_INFO
	.align		4
.L_31:
        /*0088*/ 	.byte	0x04, 0x17
        /*008a*/ 	.short	(.L_33 - .L_32)
.L_32:
        /*008c*/ 	.word	0x00000000
        /*0090*/ 	.short	0x0006
        /*0092*/ 	.short	0x0030
        /*0094*/ 	.byte	0x00, 0xf5, 0x21, 0x00


	//----- nvinfo : EIATTR_KPARAM_INFO
	.align		4
.L_33:
        /*0098*/ 	.byte	0x04, 0x17
        /*009a*/ 	.short	(.L_35 - .L_34)
.L_34:
        /*009c*/ 	.word	0x00000000
        /*00a0*/ 	.short	0x0005
        /*00a2*/ 	.short	0x0028
        /*00a4*/ 	.byte	0x00, 0xf5, 0x21, 0x00


	//----- nvinfo : EIATTR_KPARAM_INFO
	.align		4
.L_35:
        /*00a8*/ 	.byte	0x04, 0x17
        /*00aa*/ 	.short	(.L_37 - .L_36)
.L_36:
        /*00ac*/ 	.word	0x00000000
        /*00b0*/ 	.short	0x0004
        /*00b2*/ 	.short	0x0020
        /*00b4*/ 	.byte	0x00, 0xf5, 0x21, 0x00


	//----- nvinfo : EIATTR_KPARAM_INFO
	.align		4
.L_37:
        /*00b8*/ 	.byte	0x04, 0x17
        /*00ba*/ 	.short	(.L_39 - .L_38)
.L_38:
        /*00bc*/ 	.word	0x00000000
        /*00c0*/ 	.short	0x0003
        /*00c2*/ 	.short	0x0018
        /*00c4*/ 	.byte	0x00, 0xf5, 0x21, 0x00


	//----- nvinfo : EIATTR_KPARAM_INFO
	.align		4
.L_39:
        /*00c8*/ 	.byte	0x04, 0x17
        /*00ca*/ 	.short	(.L_41 - .L_40)
.L_40:
        /*00cc*/ 	.word	0x00000000
        /*00d0*/ 	.short	0x0002
        /*00d2*/ 	.short	0x0010
        /*00d4*/ 	.byte	0x00, 0xf5, 0x21, 0x00


	//----- nvinfo : EIATTR_KPARAM_INFO
	.align		4
.L_41:
        /*00d8*/ 	.byte	0x04, 0x17
        /*00da*/ 	.short	(.L_43 - .L_42)
.L_42:
        /*00dc*/ 	.word	0x00000000
        /*00e0*/ 	.short	0x0001
        /*00e2*/ 	.short	0x0008
        /*00e4*/ 	.byte	0x00, 0xf5, 0x21, 0x00


	//----- nvinfo : EIATTR_KPARAM_INFO
	.align		4
.L_43:
        /*00e8*/ 	.byte	0x04, 0x17
        /*00ea*/ 	.short	(.L_45 - .L_44)
.L_44:
        /*00ec*/ 	.word	0x00000000
        /*00f0*/ 	.short	0x0000
        /*00f2*/ 	.short	0x0000
        /*00f4*/ 	.byte	0x00, 0xf5, 0x21, 0x00


	//----- nvinfo : EIATTR_SPARSE_MMA_MASK
	.align		4
.L_45:
        /*00f8*/ 	.byte	0x03, 0x50
        /*00fa*/ 	.short	0x0000


	//----- nvinfo : EIATTR_MAXREG_COUNT
	.align		4
        /*00fc*/ 	.byte	0x03, 0x1b
        /*00fe*/ 	.short	0x00ff


	//----- nvinfo : EIATTR_NUM_BARRIERS
	.align		4
        /*0100*/ 	.byte	0x02, 0x4c
        /*0102*/ 	.byte	0x01
	.zero		1


	//----- nvinfo : EIATTR_EXTERNS
	.align		4
        /*0104*/ 	.byte	0x04, 0x0f
        /*0106*/ 	.short	(.L_47 - .L_46)


	//   ....[0]....
	.align		4
.L_46:
        /*0108*/ 	.word	index@(vprintf)


	//----- nvinfo : EIATTR_MERCURY_ISA_VERSION
	.align		4
.L_47:
        /*010c*/ 	.byte	0x03, 0x5f
        /*010e*/ 	.short	0x0101


	//----- nvinfo : EIATTR_COOP_GROUP_MASK_REGIDS
	.align		4
        /*0110*/ 	.byte	0x04, 0x29
        /*0112*/ 	.short	(.L_49 - .L_48)


	//   ....[0]....
.L_48:
        /*0114*/ 	.word	0xffffffff


	//----- nvinfo : EIATTR_COOP_GROUP_INSTR_OFFSETS
	.align		4
.L_49:
        /*0118*/ 	.byte	0x04, 0x28
        /*011a*/ 	.short	(.L_51 - .L_50)


	//   ....[0]....
.L_50:
        /*011c*/ 	.word	0x00000540


	//----- nvinfo : EIATTR_VRC_CTA_INIT_COUNT
	.align		4
.L_51:
        /*0120*/ 	.byte	0x02, 0x4a
	.zero		1
	.zero		1


	//----- nvinfo : EIATTR_SYSCALL_OFFSETS
	.align		4
        /*0124*/ 	.byte	0x04, 0x46
        /*0126*/ 	.short	(.L_53 - .L_52)


	//   ....[0]....
.L_52:
        /*0128*/ 	.word	0x00000450


	//   ....[1]....
        /*012c*/ 	.word	0x00000510


	//----- nvinfo : EIATTR_EXIT_INSTR_OFFSETS
	.align		4
.L_53:
        /*0130*/ 	.byte	0x04, 0x1c
        /*0132*/ 	.short	(.L_55 - .L_54)


	//   ....[0]....
.L_54:
        /*0134*/ 	.word	0x00000550


	//----- nvinfo : EIATTR_CBANK_PARAM_SIZE
	.align		4
.L_55:
        /*0138*/ 	.byte	0x03, 0x19
        /*013a*/ 	.short	0x005c


	//----- nvinfo : EIATTR_PARAM_CBANK
	.align		4
        /*013c*/ 	.byte	0x04, 0x0a
        /*013e*/ 	.short	(.L_57 - .L_56)
	.align		4
.L_56:
        /*0140*/ 	.word	index@(.nv.constant0._Z22quantum_simulation_gpuPKfS0_S0_S0_S0_S0_S0_Pfiiiiiii)
        /*0144*/ 	.short	0x0380
        /*0146*/ 	.short	0x005c


	//----- nvinfo : EIATTR_SW_WAR
	.align		4
.L_57:
        /*0148*/ 	.byte	0x04, 0x36
        /*014a*/ 	.short	(.L_59 - .L_58)
.L_58:
        /*014c*/ 	.word	0x00000008
.L_59:


//--------------------- .nv.info._Z23device_to_device_memcpyPfS_i --------------------------
	.section	.nv.info._Z23device_to_device_memcpyPfS_i,"",@"SHT_CUDA_INFO"
	.sectionflags	@""
	.align	4


	//----- nvinfo : EIATTR_CUDA_API_VERSION
	.align		4
        /*0000*/ 	.byte	0x04, 0x37
        /*0002*/ 	.short	(.L_61 - .L_60)
.L_60:
        /*0004*/ 	.word	0x00000082


	//----- nvinfo : EIATTR_KPARAM_INFO
	.align		4
.L_61:
        /*0008*/ 	.byte	0x04, 0x17
        /*000a*/ 	.short	(.L_63 - .L_62)
.L_62:
        /*000c*/ 	.word	0x00000000
        /*0010*/ 	.short	0x0002
        /*0012*/ 	.short	0x0010
        /*0014*/ 	.byte	0x00, 0xf0, 0x11, 0x00


	//----- nvinfo : EIATTR_KPARAM_INFO
	.align		4
.L_63:
        /*0018*/ 	.byte	0x04, 0x17
        /*001a*/ 	.short	(.L_65 - .L_64)
.L_64:
        /*001c*/ 	.word	0x00000000
        /*0020*/ 	.short	0x0001
        /*0022*/ 	.short	0x0008
        /*0024*/ 	.byte	0x00, 0xf5, 0x21, 0x00


	//----- nvinfo : EIATTR_KPARAM_INFO
	.align		4
.L_65:
        /*0028*/ 	.byte	0x04, 0x17
        /*002a*/ 	.short	(.L_67 - .L_66)
.L_66:
        /*002c*/ 	.word	0x00000000
        /*0030*/ 	.short	0x0000
        /*0032*/ 	.short	0x0000
        /*0034*/ 	.byte	0x00, 0xf5, 0x21, 0x00


	//----- nvinfo : EIATTR_SPARSE_MMA_MASK
	.align		4
.L_67:
        /*0038*/ 	.byte	0x03, 0x50
        /*003a*/ 	.short	0x0000


	//----- nvinfo : EIATTR_MAXREG_COUNT
	.align		4
        /*003c*/ 	.byte	0x03, 0x1b
        /*003e*/ 	.short	0x00ff


	//----- nvinfo : EIATTR_MERCURY_ISA_VERSION
	.align		4
        /*0040*/ 	.byte	0x03, 0x5f
        /*0042*/ 	.short	0x0101


	//----- nvinfo : EIATTR_VRC_CTA_INIT_COUNT
	.align		4
        /*0044*/ 	.byte	0x02, 0x4a
	.zero		1
	.zero		1


	//----- nvinfo : EIATTR_EXIT_INSTR_OFFSETS
	.align		4
        /*0048*/ 	.byte	0x04, 0x1c
        /*004a*/ 	.short	(.L_69 - .L_68)


	//   ....[0]....
.L_68:
        /*004c*/ 	.word	0x00000070


	//   ....[1]....
        /*0050*/ 	.word	0x000000f0


	//----- nvinfo : EIATTR_CBANK_PARAM_SIZE
	.align		4
.L_69:
        /*0054*/ 	.byte	0x03, 0x19
        /*0056*/ 	.short	0x0014


	//----- nvinfo : EIATTR_PARAM_CBANK
	.align		4
        /*0058*/ 	.byte	0x04, 0x0a
        /*005a*/ 	.short	(.L_71 - .L_70)
	.align		4
.L_70:
        /*005c*/ 	.word	index@(.nv.constant0._Z23device_to_device_memcpyPfS_i)
        /*0060*/ 	.short	0x0380
        /*0062*/ 	.short	0x0014


	//----- nvinfo : EIATTR_SW_WAR
	.align		4
.L_71:
        /*0064*/ 	.byte	0x04, 0x36
        /*0066*/ 	.short	(.L_73 - .L_72)
.L_72:
        /*0068*/ 	.word	0x00000008
.L_73:


//--------------------- .nv.callgraph             --------------------------
	.section	.nv.callgraph,"",@"SHT_CUDA_CALLGRAPH"
	.align	4
	.sectionentsize	8
	.align		4
        /*0000*/ 	.word	0x00000000
	.align		4
        /*0004*/ 	.word	0xffffffff
	.align		4
        /*0008*/ 	.word	index@(_Z22quantum_simulation_gpuPKfS0_S0_S0_S0_S0_S0_Pfiiiiiii)
	.align		4
        /*000c*/ 	.word	index@(vprintf)
	.align		4
        /*0010*/ 	.word	0x00000000
	.align		4
        /*0014*/ 	.word	0xfffffffe
	.align		4
        /*0018*/ 	.word	0x00000000
	.align		4
        /*001c*/ 	.word	0xfffffffd
	.align		4
        /*0020*/ 	.word	0x00000000
	.align		4
        /*0024*/ 	.word	0xfffffffc


//--------------------- .nv.constant4             --------------------------
	.section	.nv.constant4,"a",@progbits
	.align	8
	.align		8
.nv.constant4:
        /*0000*/ 	.dword	vprintf
	.align		8
        /*0008*/ 	.dword	$str
	.align		8
        /*0010*/ 	.dword	$str$1


//--------------------- .text._Z22quantum_simulation_gpuPKfS0_S0_S0_S0_S0_S0_Pfiiiiiii --------------------------
	.section	.text._Z22quantum_simulation_gpuPKfS0_S0_S0_S0_S0_S0_Pfiiiiiii,"ax",@progbits
	.align	128
        .global         _Z22quantum_simulation_gpuPKfS0_S0_S0_S0_S0_S0_Pfiiiiiii
        .type           _Z22quantum_simulation_gpuPKfS0_S0_S0_S0_S0_S0_Pfiiiiiii,@function
        .size           _Z22quantum_simulation_gpuPKfS0_S0_S0_S0_S0_S0_Pfiiiiiii,(.L_x_4 - _Z22quantum_simulation_gpuPKfS0_S0_S0_S0_S0_S0_Pfiiiiiii)
        .other          _Z22quantum_simulation_gpuPKfS0_S0_S0_S0_S0_S0_Pfiiiiiii,@"STO_CUDA_ENTRY STV_DEFAULT"
_Z22quantum_simulation_gpuPKfS0_S0_S0_S0_S0_S0_Pfiiiiiii:
.text._Z22quantum_simulation_gpuPKfS0_S0_S0_S0_S0_S0_Pfiiiiiii:
[----:B------:R-:W0:Y:S01]  /*0000*/  LDC R1, c[0x0][0x37c] ;  /* 0x0000df00ff017b82 */ /* 0x000e220000000800 */
[----:B------:R-:W1:Y:S01]  /*0010*/  S2R R2, SR_CTAID.X ;  /* 0x0000000000027919 */ /* 0x000e620000002500 */
[----:B------:R-:W2:Y:S06]  /*0020*/  LDCU UR7, c[0x0][0x2fc] ;  /* 0x00005f80ff0777ac */ /* 0x000eac0008000800 */
[----:B------:R-:W3:Y:S01]  /*0030*/  LDC.64 R4, c[0x0][0x3b0] ;  /* 0x0000ec00ff047b82 */ /* 0x000ee20000000a00 */
[----:B0-----:R-:W-:Y:S01]  /*0040*/  VIADD R1, R1, 0xfffffff0 ;  /* 0xfffffff001017836 */ /* 0x001fe20000000000 */
[----:B------:R-:W1:Y:S01]  /*0050*/  S2R R3, SR_TID.X ;  /* 0x0000000000037919 */ /* 0x000e620000002100 */
[----:B------:R-:W1:Y:S01]  /*0060*/  LDCU UR4, c[0x0][0x360] ;  /* 0x00006c00ff0477ac */ /* 0x000e620008000800 */
[----:B------:R-:W0:Y:S04]  /*0070*/  LDCU.64 UR36, c[0x0][0x358] ;  /* 0x00006b00ff2477ac */ /* 0x000e280008000a00 */
[----:B------:R-:W4:Y:S01]  /*0080*/  S2UR UR6, SR_CgaCtaId ;  /* 0x00000000000679c3 */ /* 0x000f220000008800 */
[----:B------:R-:W5:Y:S07]  /*0090*/  LDCU UR5, c[0x0][0x3c0] ;  /* 0x00007800ff0577ac */ /* 0x000f6e0008000800 */
[----:B------:R-:W2:Y:S08]  /*00a0*/  LDC.64 R6, c[0x0][0x380] ;  /* 0x0000e000ff067b82 */ /* 0x000eb00000000a00 */
[----:B------:R-:W2:Y:S08]  /*00b0*/  LDC.64 R14, c[0x0][0x380] ;  /* 0x0000e000ff0e7b82 */ /* 0x000eb00000000a00 */
[----:B------:R-:W2:Y:S01]  /*00c0*/  LDC.64 R16, c[0x0][0x3b8] ;  /* 0x0000ee00ff107b82 */ /* 0x000ea20000000a00 */
[----:B------:R-:W-:Y:S01]  /*00d0*/  MOV R18, 0x0 ;  /* 0x0000000000127802 */ /* 0x000fe20000000f00 */
[----:B-1----:R-:W-:Y:S01]  /*00e0*/  IMAD R2, R2, UR4, R3 ;  /* 0x0000000402027c24 */ /* 0x002fe2000f8e0203 */
[----:B------:R-:W1:Y:S03]  /*00f0*/  LDCU.64 UR8, c[0x4][0x8] ;  /* 0x01000100ff0877ac */ /* 0x000e660008000a00 */
[----:B------:R-:W-:-:S04]  /*0100*/  IMAD.SHL.U32 R3, R2, 0x2, RZ ;  /* 0x0000000202037824 */ /* 0x000fc800078e00ff */
[----:B---3--:R-:W-:-:S05]  /*0110*/  IMAD.WIDE R4, R3, 0x4, R4 ;  /* 0x0000000403047825 */ /* 0x008fca00078e0204 */
[----:B0-----:R-:W3:Y:S04]  /*0120*/  LDG.E R10, desc[UR36][R4.64] ;  /* 0x00000024040a7981 */ /* 0x001ee8000c1e1900 */
[----:B------:R-:W3:Y:S01]  /*0130*/  LDG.E R11, desc[UR36][R4.64+0x4] ;  /* 0x00000424040b7981 */ /* 0x000ee2000c1e1900 */
[----:B------:R-:W-:Y:S02]  /*0140*/  UMOV UR4, 0x1 ;  /* 0x0000000100047882 */ /* 0x000fe40000000000 */
[----:B-----5:R-:W-:-:S03]  /*0150*/  USHF.L.U32 UR5, UR4, UR5, URZ ;  /* 0x0000000504057299 */ /* 0x020fc600080006ff */
[----:B------:R-:W-:Y:S02]  /*0160*/  UMOV UR4, 0x400 ;  /* 0x0000040000047882 */ /* 0x000fe40000000000 */
[----:B----4-:R-:W-:Y:S01]  /*0170*/  ULEA UR4, UR6, UR4, 0x18 ;  /* 0x0000000406047291 */ /* 0x010fe2000f8ec0ff */
[----:B------:R-:W-:-:S05]  /*0180*/  LOP3.LUT P0, RZ, R2, UR5, RZ, 0xc0, !PT ;  /* 0x0000000502ff7c12 */ /* 0x000fca000f80c0ff */
[----:B------:R-:W-:-:S05]  /*0190*/  LEA R9, R2, UR4, 0x3 ;  /* 0x0000000402097c11 */ /* 0x000fca000f8e18ff */
[----:B---3--:R0:W-:Y:S01]  /*01a0*/  STS.64 [R9], R10 ;  /* 0x0000000a09007388 */ /* 0x0081e20000000a00 */
[----:B------:R-:W-:Y:S08]  /*01b0*/  BAR.SYNC.DEFER_BLOCKING 0x0 ;  /* 0x0000000000007b1d */ /* 0x000ff00000010000 */
[----:B------:R-:W-:Y:S06]  /*01c0*/  BAR.SYNC.DEFER_BLOCKING 0x0 ;  /* 0x0000000000007b1d */ /* 0x000fec0000010000 */
[----:B--2---:R-:W2:Y:S01]  /*01d0*/  @P0 LDG.E R13, desc[UR36][R6.64+0x8] ;  /* 0x00000824060d0981 */ /* 0x004ea2000c1e1900 */
[----:B------:R-:W-:-:S02]  /*01e0*/  HFMA2 R4, -RZ, RZ, 0, 7.152557373046875e-07 ;  /* 0x0000000cff047431 */ /* 0x000fc400000001ff */
[----:B------:R-:W-:-:S03]  /*01f0*/  IMAD.MOV.U32 R5, RZ, RZ, 0x0 ;  /* 0x00000000ff057424 */ /* 0x000fc600078e00ff */
[C---:B------:R-:W-:Y:S01]  /*0200*/  IMAD.WIDE.U32 R4, R14.reuse, 0x1, R4 ;  /* 0x000000010e047825 */ /* 0x040fe200078e0004 */
[----:B------:R-:W-:-:S04]  /*0210*/  @!P0 IADD3 R4, P1, PT, R14, 0x4, RZ ;  /* 0x000000040e048810 */ /* 0x000fc80007f3e0ff */
[----:B------:R-:W-:Y:S01]  /*0220*/  @P0 IADD3 R5, PT, PT, R5, R15, RZ ;  /* 0x0000000f05050210 */ /* 0x000fe20007ffe0ff */
[----:B------:R-:W-:-:S05]  /*0230*/  @!P0 IMAD.X R5, RZ, RZ, R15, P1 ;  /* 0x000000ffff058224 */ /* 0x000fca00008e060f */
[----:B------:R1:W3:Y:S01]  /*0240*/  LDG.E R4, desc[UR36][R4.64] ;  /* 0x0000002404047981 */ /* 0x0002e2000c1e1900 */
[----:B------:R-:W-:-:S04]  /*0250*/  @P0 IADD3 R0, PT, PT, R2, -UR5, RZ ;  /* 0x8000000502000c10 */ /* 0x000fc8000fffe0ff */
[----:B------:R-:W-:Y:S01]  /*0260*/  @P0 LEA R3, R0, UR4, 0x2 ;  /* 0x0000000400030c11 */ /* 0x000fe2000f8e10ff */
[----:B------:R-:W-:Y:S01]  /*0270*/  @P0 IMAD.MOV.U32 R0, RZ, RZ, R2 ;  /* 0x000000ffff000224 */ /* 0x000fe200078e0002 */
[----:B------:R-:W-:-:S03]  /*0280*/  @!P0 IADD3 R0, PT, PT, R2, UR5, RZ ;  /* 0x0000000502008c10 */ /* 0x000fc6000fffe0ff */
[----:B------:R-:W-:Y:S01]  /*0290*/  @P0 LDS R8, [R3] ;  /* 0x0000000003080984 */ /* 0x000fe20000000800 */
[----:B0-----:R-:W-:Y:S01]  /*02a0*/  LEA R10, R0, UR4, 0x2 ;  /* 0x00000004000a7c11 */ /* 0x001fe2000f8e10ff */
[----:B------:R-:W-:-:S04]  /*02b0*/  IMAD R0, R2, -0x4, R9 ;  /* 0xfffffffc02007824 */ /* 0x000fc800078e0209 */
[----:B------:R-:W3:Y:S04]  /*02c0*/  LDS R11, [R10] ;  /* 0x000000000a0b7984 */ /* 0x000ee80000000800 */
[----:B------:R-:W2:Y:S04]  /*02d0*/  @!P0 LDS R8, [R0] ;  /* 0x0000000000088984 */ /* 0x000ea80000000800 */
[----:B------:R-:W2:Y:S01]  /*02e0*/  @!P0 LDG.E R13, desc[UR36][R6.64] ;  /* 0x00000024060d8981 */ /* 0x000ea2000c1e1900 */
[----:B------:R-:W-:Y:S01]  /*02f0*/  IMAD.WIDE R16, R2, 0x4, R16 ;  /* 0x0000000402107825 */ /* 0x000fe200078e0210 */
[----:B------:R-:W0:Y:S02]  /*0300*/  LDCU UR4, c[0x0][0x2f8] ;  /* 0x00005f00ff0477ac */ /* 0x000e240008000800 */
[----:B------:R-:W-:Y:S01]  /*0310*/  STL [R1], R2 ;  /* 0x0000000201007387 */ /* 0x000fe20000100800 */
[----:B-1----:R-:W-:Y:S01]  /*0320*/  IMAD.U32 R5, RZ, RZ, UR9 ;  /* 0x00000009ff057e24 */ /* 0x002fe2000f8e00ff */
[----:B0-----:R-:W-:Y:S01]  /*0330*/  IADD3 R22, P0, PT, R1, UR4, RZ ;  /* 0x0000000401167c10 */ /* 0x001fe2000ff1e0ff */
[----:B---3--:R-:W-:Y:S01]  /*0340*/  FMUL R4, R4, R11 ;  /* 0x0000000b04047220 */ /* 0x008fe20000400000 */
[----:B------:R-:W-:-:S04]  /*0350*/  IMAD.WIDE R10, R2, 0x4, R16 ;  /* 0x00000004020a7825 */ /* 0x000fc800078e0210 */
[----:B------:R-:W-:Y:S02]  /*0360*/  IMAD.X R19, RZ, RZ, UR7, P0 ;  /* 0x00000007ff137e24 */ /* 0x000fe400080e06ff */
[----:B--2---:R-:W-:Y:S01]  /*0370*/  FFMA R13, R13, R8, R4 ;  /* 0x000000080d0d7223 */ /* 0x004fe20000000004 */
[----:B------:R-:W-:-:S04]  /*0380*/  MOV R4, UR8 ;  /* 0x0000000800047c02 */ /* 0x000fc80008000f00 */
[----:B------:R0:W-:Y:S01]  /*0390*/  STG.E desc[UR36][R16.64], R13 ;  /* 0x0000000d10007986 */ /* 0x0001e2000c101924 */
[----:B------:R-:W-:Y:S08]  /*03a0*/  BAR.SYNC.DEFER_BLOCKING 0x0 ;  /* 0x0000000000007b1d */ /* 0x000ff00000010000 */
[----:B0-----:R0:W1:Y:S01]  /*03b0*/  LDC.64 R12, c[0x4][R18] ;  /* 0x01000000120c7b82 */ /* 0x0010620000000a00 */
[----:B------:R-:W2:Y:S04]  /*03c0*/  LDS.64 R8, [R9] ;  /* 0x0000000009087984 */ /* 0x000ea80000000a00 */
[----:B------:R-:W3:Y:S04]  /*03d0*/  LDS R6, [R0] ;  /* 0x0000000000067984 */ /* 0x000ee80000000800 */
[----:B--2---:R-:W-:Y:S04]  /*03e0*/  STG.E desc[UR36][R10.64], R8 ;  /* 0x000000080a007986 */ /* 0x004fe8000c101924 */
[----:B------:R-:W-:Y:S01]  /*03f0*/  STG.E desc[UR36][R10.64+0x4], R9 ;  /* 0x000004090a007986 */ /* 0x000fe2000c101924 */
[----:B---3--:R-:W2:Y:S03]  /*0400*/  F2F.F64.F32 R6, R6 ;  /* 0x0000000600067310 */ /* 0x008ea60000201800 */
[----:B--2---:R2:W-:Y:S02]  /*0410*/  STL.64 [R1+0x8], R6 ;  /* 0x0000080601007387 */ /* 0x0045e40000100a00 */
[----:B--2---:R-:W-:Y:S01]  /*0420*/  MOV R6, R22 ;  /* 0x0000001600067202 */ /* 0x004fe20000000f00 */
[----:B01----:R-:W-:-:S07]  /*0430*/  IMAD.MOV.U32 R7, RZ, RZ, R19 ;  /* 0x000000ffff077224 */ /* 0x003fce00078e0013 */
[----:B------:R-:W-:-:S07]  /*0440*/  LEPC R20, `(.L_x_0) ;  /* 0x000000001014794e */ /* 0x000fce0000000000 */
[----:B------:R-:W-:Y:S05]  /*0450*/  CALL.ABS.NOINC R12 ;  /* 0x000000000c007343 */ /* 0x000fea0003c00000 */
.L_x_0:
[----:B------:R-:W2:Y:S01]  /*0460*/  LDG.E R16, desc[UR36][R16.64] ;  /* 0x0000002410107981 */ /* 0x000ea2000c1e1900 */
[----:B------:R0:W1:Y:S01]  /*0470*/  LDC.64 R10, c[0x4][R18] ;  /* 0x01000000120a7b82 */ /* 0x0000620000000a00 */
[----:B------:R-:W3:Y:S01]  /*0480*/  LDCU.64 UR4, c[0x4][0x10] ;  /* 0x01000200ff0477ac */ /* 0x000ee20008000a00 */
[----:B------:R-:W-:Y:S01]  /*0490*/  MOV R6, R22 ;  /* 0x0000001600067202 */ /* 0x000fe20000000f00 */
[----:B------:R0:W-:Y:S01]  /*04a0*/  STL [R1], R2 ;  /* 0x0000000201007387 */ /* 0x0001e20000100800 */
[----:B------:R-:W-:Y:S02]  /*04b0*/  MOV R7, R19 ;  /* 0x0000001300077202 */ /* 0x000fe40000000f00 */
[----:B---3--:R-:W-:Y:S01]  /*04c0*/  MOV R4, UR4 ;  /* 0x0000000400047c02 */ /* 0x008fe20008000f00 */
[----:B------:R-:W-:Y:S01]  /*04d0*/  IMAD.U32 R5, RZ, RZ, UR5 ;  /* 0x00000005ff057e24 */ /* 0x000fe2000f8e00ff */
[----:B--2---:R-:W2:Y:S02]  /*04e0*/  F2F.F64.F32 R8, R16 ;  /* 0x0000001000087310 */ /* 0x004ea40000201800 */
[----:B-12---:R0:W-:Y:S04]  /*04f0*/  STL.64 [R1+0x8], R8 ;  /* 0x0000080801007387 */ /* 0x0061e80000100a00 */
[----:B------:R-:W-:-:S07]  /*0500*/  LEPC R20, `(.L_x_1) ;  /* 0x000000001014794e */ /* 0x000fce0000000000 */
[----:B0-----:R-:W-:Y:S05]  /*0510*/  CALL.ABS.NOINC R10 ;  /* 0x000000000a007343 */ /* 0x001fea0003c00000 */
.L_x_1:
[----:B------:R-:W-:Y:S05]  /*0520*/  WARPSYNC.ALL ;  /* 0x0000000000007948 */ /* 0x000fea0003800000 */
[----:B------:R-:W-:Y:S06]  /*0530*/  BAR.SYNC.DEFER_BLOCKING 0x0 ;  /* 0x0000000000007b1d */ /* 0x000fec0000010000 */
[----:B------:R-:W-:Y:S01]  /*0540*/  NOP ;  /* 0x0000000000007918 */ /* 0x000fe20000000000 */
[----:B------:R-:W-:Y:S05]  /*0550*/  EXIT ;  /* 0x000000000000794d */ /* 0x000fea0003800000 */
.L_x_2:
[----:B------:R-:W-:-:S00]  /*0560*/  BRA `(.L_x_2) ;  /* 0xfffffffc00fc7947 */ /* 0x000fc0000383ffff */
[----:B------:R-:W-:-:S00]  /*0570*/  NOP ;  /* 0x0000000000007918 */ /* 0x000fc00000000000 */
        /* <DEDUP_REMOVED lines=8> */
.L_x_4:


//--------------------- .text._Z23device_to_device_memcpyPfS_i --------------------------
	.section	.text._Z23device_to_device_memcpyPfS_i,"ax",@progbits
	.align	128
        .global         _Z23device_to_device_memcpyPfS_i
        .type           _Z23device_to_device_memcpyPfS_i,@function
        .size           _Z23device_to_device_memcpyPfS_i,(.L_x_5 - _Z23device_to_device_memcpyPfS_i)
        .other          _Z23device_to_device_memcpyPfS_i,@"STO_CUDA_ENTRY STV_DEFAULT"
_Z23device_to_device_memcpyPfS_i:
.text._Z23device_to_device_memcpyPfS_i:
[----:B------:R-:W-:Y:S01]  /*0000*/  LDC R1, c[0x0][0x37c] ;  /* 0x0000df00ff017b82 */ /* 0x000fe20000000800 */
[----:B------:R-:W0:Y:S01]  /*0010*/  S2R R7, SR_CTAID.X ;  /* 0x0000000000077919 */ /* 0x000e220000002500 */
[----:B------:R-:W0:Y:S01]  /*0020*/  LDCU UR4, c[0x0][0x360] ;  /* 0x00006c00ff0477ac */ /* 0x000e220008000800 */
[----:B------:R-:W0:Y:S01]  /*0030*/  S2R R0, SR_TID.X ;  /* 0x0000000000007919 */ /* 0x000e220000002100 */
[----:B------:R-:W1:Y:S01]  /*0040*/  LDCU UR5, c[0x0][0x390] ;  /* 0x00007200ff0577ac */ /* 0x000e620008000800 */
[----:B0-----:R-:W-:-:S05]  /*0050*/  IMAD R7, R7, UR4, R0 ;  /* 0x0000000407077c24 */ /* 0x001fca000f8e0200 */
[----:B-1----:R-:W-:-:S13]  /*0060*/  ISETP.GT.AND P0, PT, R7, UR5, PT ;  /* 0x0000000507007c0c */ /* 0x002fda000bf04270 */
[----:B------:R-:W-:Y:S05]  /*0070*/  @P0 EXIT ;  /* 0x000000000000094d */ /* 0x000fea0003800000 */
[----:B------:R-:W0:Y:S01]  /*0080*/  LDC.64 R2, c[0x0][0x380] ;  /* 0x0000e000ff027b82 */ /* 0x000e220000000a00 */
[----:B------:R-:W1:Y:S07]  /*0090*/  LDCU.64 UR4, c[0x0][0x358] ;  /* 0x00006b00ff0477ac */ /* 0x000e6e0008000a00 */
[----:B------:R-:W2:Y:S01]  /*00a0*/  LDC.64 R4, c[0x0][0x388] ;  /* 0x0000e200ff047b82 */ /* 0x000ea20000000a00 */
[----:B0-----:R-:W-:-:S06]  /*00b0*/  IMAD.WIDE R2, R7, 0x4, R2 ;  /* 0x0000000407027825 */ /* 0x001fcc00078e0202 */
[----:B-1----:R-:W3:Y:S01]  /*00c0*/  LDG.E R3, desc[UR4][R2.64] ;  /* 0x0000000402037981 */ /* 0x002ee2000c1e1900 */
[----:B--2---:R-:W-:-:S05]  /*00d0*/  IMAD.WIDE R4, R7, 0x4, R4 ;  /* 0x0000000407047825 */ /* 0x004fca00078e0204 */
[----:B---3--:R-:W-:Y:S01]  /*00e0*/  STG.E desc[UR4][R4.64], R3 ;  /* 0x0000000304007986 */ /* 0x008fe2000c101904 */
[----:B------:R-:W-:Y:S05]  /*00f0*/  EXIT ;  /* 0x000000000000794d */ /* 0x000fea0003800000 */
.L_x_3:
        /* <DEDUP_REMOVED lines=16> */
.L_x_5:


//--------------------- .nv.global.init           --------------------------
	.section	.nv.global.init,"aw",@progbits
.nv.global.init:
	.type		$str,@object
	.size		$str,($str$1 - $str)
$str:
        /*0000*/ 	.byte	0x73, 0x68, 0x61, 0x72, 0x65, 0x64, 0x5b, 0x25, 0x64, 0x5d, 0x20, 0x3d, 0x20, 0x25, 0x66, 0x0a
        /*0010*/ 	.byte	0x00
	.type		$str$1,@object
	.size		$str$1,(.L_1 - $str$1)
$str$1:
        /*0011*/ 	.byte	0x6f, 0x75, 0x74, 0x70, 0x75, 0x74, 0x5b, 0x25, 0x64, 0x5d, 0x20, 0x3d, 0x20, 0x25, 0x66, 0x0a
        /*0021*/ 	.byte	0x00
.L_1:


//--------------------- .nv.shared._Z22quantum_simulation_gpuPKfS0_S0_S0_S0_S0_S0_Pfiiiiiii --------------------------
	.section	.nv.shared._Z22quantum_simulation_gpuPKfS0_S0_S0_S0_S0_S0_Pfiiiiiii,"aw",@nobits
	.sectionflags	@""
	.align	4
.nv.shared._Z22quantum_simulation_gpuPKfS0_S0_S0_S0_S0_S0_Pfiiiiiii:
	.zero		1280


//--------------------- .nv.shared.reserved.0     --------------------------
	.section	.nv.shared.reserved.0,"aw",@nobits
	.weak		__nv_reservedSMEM_offset_0_alias
	.size		__nv_reservedSMEM_offset_0_alias, 0, 64
	.other		__nv_reservedSMEM_offset_0_alias,@"STO_CUDA_RESERVED_SHARED STV_DEFAULT"
__nv_reservedSMEM_offset_0_alias:
	.zero		0
	.zero		64


//--------------------- .nv.constant0._Z22quantum_simulation_gpuPKfS0_S0_S0_S0_S0_S0_Pfiiiiiii --------------------------
	.section	.nv.constant0._Z22quantum_simulation_gpuPKfS0_S0_S0_S0_S0_S0_Pfiiiiiii,"a",@progbits
	.sectionflags	@""
	.align	4
.nv.constant0._Z22quantum_simulation_gpuPKfS0_S0_S0_S0_S0_S0_Pfiiiiiii:
	.zero		988


//--------------------- .nv.constant0._Z23device_to_device_memcpyPfS_i --------------------------
	.section	.nv.constant0._Z23device_to_device_memcpyPfS_i,"a",@progbits
	.sectionflags	@""
	.align	4
.nv.constant0._Z23device_to_device_memcpyPfS_i:
	.zero		916


//--------------------- SYMBOLS --------------------------

	.type		.nv.reservedSmem.offset0,@object
	.size		.nv.reservedSmem.offset0,0x4
	.type		.nv.reservedSmem.cap,@object
	.size		.nv.reservedSmem.cap,0x4
	.type		vprintf,@function
